//
// Generated by NVIDIA NVVM Compiler
//
// Compiler Build ID: CL-36424714
// Cuda compilation tools, release 13.0, V13.0.88
// Based on NVVM 20.0.0
//

.version 9.0
.target sm_100
.address_size 64

	// .globl	_Z12matmul_naivePKfS0_Pfi

.visible .entry _Z12matmul_naivePKfS0_Pfi(
	.param .u64 .ptr .align 1 _Z12matmul_naivePKfS0_Pfi_param_0,
	.param .u64 .ptr .align 1 _Z12matmul_naivePKfS0_Pfi_param_1,
	.param .u64 .ptr .align 1 _Z12matmul_naivePKfS0_Pfi_param_2,
	.param .u32 _Z12matmul_naivePKfS0_Pfi_param_3
)
{
	.reg .pred 	%p<10>;
	.reg .b32 	%r<40>;
	.reg .b32 	%f<67>;
	.reg .b64 	%rd<67>;

	ld.param.u64 	%rd14, [_Z12matmul_naivePKfS0_Pfi_param_0];
	ld.param.u64 	%rd15, [_Z12matmul_naivePKfS0_Pfi_param_1];
	ld.param.u32 	%r18, [_Z12matmul_naivePKfS0_Pfi_param_3];
	cvta.to.global.u64 	%rd1, %rd15;
	cvta.to.global.u64 	%rd2, %rd14;
	mov.u32 	%r19, %ctaid.y;
	mov.u32 	%r20, %ntid.y;
	mov.u32 	%r21, %tid.y;
	mad.lo.s32 	%r1, %r19, %r20, %r21;
	mov.u32 	%r22, %ctaid.x;
	mov.u32 	%r23, %ntid.x;
	mov.u32 	%r24, %tid.x;
	mad.lo.s32 	%r2, %r22, %r23, %r24;
	max.s32 	%r25, %r1, %r2;
	setp.ge.s32 	%p1, %r25, %r18;
	@%p1 bra 	$L__BB0_13;
	mul.lo.s32 	%r3, %r18, %r1;
	and.b32  	%r4, %r18, 7;
	setp.lt.u32 	%p2, %r18, 8;
	mov.f32 	%f66, 0f00000000;
	mov.b32 	%r38, 0;
	@%p2 bra 	$L__BB0_4;
	and.b32  	%r38, %r18, 2147483640;
	neg.s32 	%r36, %r38;
	mul.wide.s32 	%rd16, %r18, 4;
	add.s64 	%rd3, %rd1, %rd16;
	shl.b32 	%r7, %r18, 3;
	mul.wide.s32 	%rd17, %r18, 8;
	add.s64 	%rd4, %rd1, %rd17;
	mul.wide.s32 	%rd18, %r18, 12;
	add.s64 	%rd5, %rd1, %rd18;
	mul.wide.s32 	%rd19, %r18, 16;
	add.s64 	%rd6, %rd1, %rd19;
	mul.wide.s32 	%rd20, %r18, 20;
	add.s64 	%rd7, %rd1, %rd20;
	mul.wide.s32 	%rd21, %r18, 24;
	add.s64 	%rd8, %rd1, %rd21;
	mul.wide.s32 	%rd22, %r18, 28;
	add.s64 	%rd9, %rd1, %rd22;
	mul.wide.u32 	%rd23, %r3, 4;
	add.s64 	%rd24, %rd23, %rd2;
	add.s64 	%rd66, %rd24, 16;
	mov.f32 	%f66, 0f00000000;
	mov.u32 	%r35, %r2;
$L__BB0_3:
	.pragma "nounroll";
	mul.wide.s32 	%rd25, %r35, 4;
	add.s64 	%rd26, %rd3, %rd25;
	add.s64 	%rd27, %rd4, %rd25;
	add.s64 	%rd28, %rd5, %rd25;
	add.s64 	%rd29, %rd6, %rd25;
	add.s64 	%rd30, %rd7, %rd25;
	add.s64 	%rd31, %rd8, %rd25;
	add.s64 	%rd32, %rd9, %rd25;
	add.s64 	%rd33, %rd1, %rd25;
	ld.global.f32 	%f16, [%rd66+-16];
	ld.global.f32 	%f17, [%rd33];
	fma.rn.f32 	%f18, %f16, %f17, %f66;
	ld.global.f32 	%f19, [%rd66+-12];
	ld.global.f32 	%f20, [%rd26];
	fma.rn.f32 	%f21, %f19, %f20, %f18;
	ld.global.f32 	%f22, [%rd66+-8];
	ld.global.f32 	%f23, [%rd27];
	fma.rn.f32 	%f24, %f22, %f23, %f21;
	ld.global.f32 	%f25, [%rd66+-4];
	ld.global.f32 	%f26, [%rd28];
	fma.rn.f32 	%f27, %f25, %f26, %f24;
	ld.global.f32 	%f28, [%rd66];
	ld.global.f32 	%f29, [%rd29];
	fma.rn.f32 	%f30, %f28, %f29, %f27;
	ld.global.f32 	%f31, [%rd66+4];
	ld.global.f32 	%f32, [%rd30];
	fma.rn.f32 	%f33, %f31, %f32, %f30;
	ld.global.f32 	%f34, [%rd66+8];
	ld.global.f32 	%f35, [%rd31];
	fma.rn.f32 	%f36, %f34, %f35, %f33;
	ld.global.f32 	%f37, [%rd66+12];
	ld.global.f32 	%f38, [%rd32];
	fma.rn.f32 	%f66, %f37, %f38, %f36;
	add.s32 	%r36, %r36, 8;
	add.s32 	%r35, %r35, %r7;
	add.s64 	%rd66, %rd66, 32;
	setp.ne.s32 	%p3, %r36, 0;
	@%p3 bra 	$L__BB0_3;
$L__BB0_4:
	setp.eq.s32 	%p4, %r4, 0;
	@%p4 bra 	$L__BB0_12;
	and.b32  	%r13, %r18, 3;
	setp.lt.u32 	%p5, %r4, 4;
	@%p5 bra 	$L__BB0_7;
	add.s32 	%r27, %r38, %r3;
	mul.wide.u32 	%rd34, %r27, 4;
	add.s64 	%rd35, %rd2, %rd34;
	ld.global.f32 	%f40, [%rd35];
	mad.lo.s32 	%r28, %r38, %r18, %r2;
	mul.wide.s32 	%rd36, %r28, 4;
	add.s64 	%rd37, %rd1, %rd36;
	ld.global.f32 	%f41, [%rd37];
	fma.rn.f32 	%f42, %f40, %f41, %f66;
	cvt.u64.u32 	%rd38, %r3;
	cvt.u64.u32 	%rd39, %r38;
	add.s64 	%rd40, %rd39, %rd38;
	shl.b64 	%rd41, %rd40, 2;
	add.s64 	%rd42, %rd2, %rd41;
	ld.global.f32 	%f43, [%rd42+4];
	mul.wide.s32 	%rd43, %r18, 4;
	add.s64 	%rd44, %rd37, %rd43;
	ld.global.f32 	%f44, [%rd44];
	fma.rn.f32 	%f45, %f43, %f44, %f42;
	ld.global.f32 	%f46, [%rd42+8];
	add.s64 	%rd45, %rd44, %rd43;
	ld.global.f32 	%f47, [%rd45];
	fma.rn.f32 	%f48, %f46, %f47, %f45;
	ld.global.f32 	%f49, [%rd42+12];
	add.s64 	%rd46, %rd45, %rd43;
	ld.global.f32 	%f50, [%rd46];
	fma.rn.f32 	%f66, %f49, %f50, %f48;
	add.s32 	%r38, %r38, 4;
$L__BB0_7:
	setp.eq.s32 	%p6, %r13, 0;
	@%p6 bra 	$L__BB0_12;
	setp.eq.s32 	%p7, %r13, 1;
	@%p7 bra 	$L__BB0_10;
	add.s32 	%r29, %r38, %r3;
	mul.wide.u32 	%rd47, %r29, 4;
	add.s64 	%rd48, %rd2, %rd47;
	ld.global.f32 	%f52, [%rd48];
	mad.lo.s32 	%r30, %r38, %r18, %r2;
	mul.wide.s32 	%rd49, %r30, 4;
	add.s64 	%rd50, %rd1, %rd49;
	ld.global.f32 	%f53, [%rd50];
	fma.rn.f32 	%f54, %f52, %f53, %f66;
	cvt.u64.u32 	%rd51, %r3;
	cvt.u64.u32 	%rd52, %r38;
	add.s64 	%rd53, %rd52, %rd51;
	shl.b64 	%rd54, %rd53, 2;
	add.s64 	%rd55, %rd2, %rd54;
	ld.global.f32 	%f55, [%rd55+4];
	mul.wide.s32 	%rd56, %r18, 4;
	add.s64 	%rd57, %rd50, %rd56;
	ld.global.f32 	%f56, [%rd57];
	fma.rn.f32 	%f66, %f55, %f56, %f54;
	add.s32 	%r38, %r38, 2;
$L__BB0_10:
	and.b32  	%r31, %r18, 1;
	setp.eq.b32 	%p8, %r31, 1;
	not.pred 	%p9, %p8;
	@%p9 bra 	$L__BB0_12;
	add.s32 	%r32, %r38, %r3;
	mul.wide.u32 	%rd58, %r32, 4;
	add.s64 	%rd59, %rd2, %rd58;
	ld.global.f32 	%f57, [%rd59];
	mad.lo.s32 	%r33, %r38, %r18, %r2;
	mul.wide.s32 	%rd60, %r33, 4;
	add.s64 	%rd61, %rd1, %rd60;
	ld.global.f32 	%f58, [%rd61];
	fma.rn.f32 	%f66, %f57, %f58, %f66;
$L__BB0_12:
	ld.param.u64 	%rd65, [_Z12matmul_naivePKfS0_Pfi_param_2];
	add.s32 	%r34, %r3, %r2;
	cvta.to.global.u64 	%rd62, %rd65;
	mul.wide.s32 	%rd63, %r34, 4;
	add.s64 	%rd64, %rd62, %rd63;
	st.global.f32 	[%rd64], %f66;
$L__BB0_13:
	ret;

}


// ===== COMPILED SASS (sm_100) =====

	.target	sm_100

	.elftype	@"ET_EXEC"


//--------------------- .note.nv.tkinfo           --------------------------
	.section	.note.nv.tkinfo,"",@"SHT_NOTE"
	.sectionflags	@"SHF_NOTE_NV_TKINFO"
	.tkinfo
        /*0018*/ 	.word	0x00000002
        /*0030*/ 	.string	""
        /*0030*/ 	.string	"ptxas"
        /*0030*/ 	.string	"Cuda compilation tools, release 13.0, V13.0.88"
        /*0030*/ 	.string	"Build cuda_13.0.r13.0/compiler.36424714_0"
        /*0030*/ 	.string	"-arch sm_100 -m 64 "



//--------------------- .note.nv.cuinfo           --------------------------
	.section	.note.nv.cuinfo,"",@"SHT_NOTE"
	.sectionflags	@"SHF_NOTE_NV_CUINFO"
        /*0018*/ 	.short	0x0002
        /*001a*/ 	.short	0x0064
        /*001c*/ 	.short	0x0082
	.zero		2


//--------------------- .nv.info                  --------------------------
	.section	.nv.info,"",@"SHT_CUDA_INFO"
	.align	4


	//----- nvinfo : EIATTR_REGCOUNT
	.align		4
        /*0000*/ 	.byte	0x04, 0x2f
        /*0002*/ 	.short	(.L_1 - .L_0)
	.align		4
.L_0:
        /*0004*/ 	.word	index@(_Z12matmul_naivePKfS0_Pfi)
        /*0008*/ 	.word	0x0000001e


	//----- nvinfo : EIATTR_FRAME_SIZE
	.align		4
.L_1:
        /*000c*/ 	.byte	0x04, 0x11
        /*000e*/ 	.short	(.L_3 - .L_2)
	.align		4
.L_2:
        /*0010*/ 	.word	index@(_Z12matmul_naivePKfS0_Pfi)
        /*0014*/ 	.word	0x00000000


	//----- nvinfo : EIATTR_MIN_STACK_SIZE
	.align		4
.L_3:
        /*0018*/ 	.byte	0x04, 0x12
        /*001a*/ 	.short	(.L_5 - .L_4)
	.align		4
.L_4:
        /*001c*/ 	.word	index@(_Z12matmul_naivePKfS0_Pfi)
        /*0020*/ 	.word	0x00000000
.L_5:


//--------------------- .nv.compat                --------------------------
	.section	.nv.compat,"",@"SHT_CUDA_COMPAT_INFO"
	.align	4
        /*0000*/ 	.byte	0x02, 0x09, 0x00, 0x00, 0x02, 0x02, 0x01, 0x00, 0x02, 0x05, 0x05, 0x00, 0x03, 0x07, 0x01, 0x01
        /*0010*/ 	.byte	0x02, 0x03, 0x00, 0x00, 0x02, 0x06, 0x01, 0x00, 0x04, 0x0b, 0x08, 0x00, 0x09, 0x00, 0x00, 0x00
        /*0020*/ 	.byte	0x00, 0x00, 0x00, 0x00


//--------------------- .nv.info._Z12matmul_naivePKfS0_Pfi --------------------------
	.section	.nv.info._Z12matmul_naivePKfS0_Pfi,"",@"SHT_CUDA_INFO"
	.sectionflags	@""
	.align	4


	//----- nvinfo : EIATTR_CUDA_API_VERSION
	.align		4
        /*0000*/ 	.byte	0x04, 0x37
        /*0002*/ 	.short	(.L_7 - .L_6)
.L_6:
        /*0004*/ 	.word	0x00000082


	//----- nvinfo : EIATTR_KPARAM_INFO
	.align		4
.L_7:
        /*0008*/ 	.byte	0x04, 0x17
        /*000a*/ 	.short	(.L_9 - .L_8)
.L_8:
        /*000c*/ 	.word	0x00000000
        /*0010*/ 	.short	0x0003
        /*0012*/ 	.short	0x0018
        /*0014*/ 	.byte	0x00, 0xf0, 0x11, 0x00


	//----- nvinfo : EIATTR_KPARAM_INFO
	.align		4
.L_9:
        /*0018*/ 	.byte	0x04, 0x17
        /*001a*/ 	.short	(.L_11 - .L_10)
.L_10:
        /*001c*/ 	.word	0x00000000
        /*0020*/ 	.short	0x0002
        /*0022*/ 	.short	0x0010
        /*0024*/ 	.byte	0x00, 0xf5, 0x21, 0x00


	//----- nvinfo : EIATTR_KPARAM_INFO
	.align		4
.L_11:
        /*0028*/ 	.byte	0x04, 0x17
        /*002a*/ 	.short	(.L_13 - .L_12)
.L_12:
        /*002c*/ 	.word	0x00000000
        /*0030*/ 	.short	0x0001
        /*0032*/ 	.short	0x0008
        /*0034*/ 	.byte	0x00, 0xf5, 0x21, 0x00


	//----- nvinfo : EIATTR_KPARAM_INFO
	.align		4
.L_13:
        /*0038*/ 	.byte	0x04, 0x17
        /*003a*/ 	.short	(.L_15 - .L_14)
.L_14:
        /*003c*/ 	.word	0x00000000
        /*0040*/ 	.short	0x0000
        /*0042*/ 	.short	0x0000
        /*0044*/ 	.byte	0x00, 0xf5, 0x21, 0x00


	//----- nvinfo : EIATTR_SPARSE_MMA_MASK
	.align		4
.L_15:
        /*0048*/ 	.byte	0x03, 0x50
        /*004a*/ 	.short	0x0000


	//----- nvinfo : EIATTR_MAXREG_COUNT
	.align		4
        /*004c*/ 	.byte	0x03, 0x1b
        /*004e*/ 	.short	0x00ff


	//----- nvinfo : EIATTR_MERCURY_ISA_VERSION
	.align		4
        /*0050*/ 	.byte	0x03, 0x5f
        /*0052*/ 	.short	0x0101


	//----- nvinfo : EIATTR_VRC_CTA_INIT_COUNT
	.align		4
        /*0054*/ 	.byte	0x02, 0x4a
	.zero		1
	.zero		1


	//----- nvinfo : EIATTR_EXIT_INSTR_OFFSETS
	.align		4
        /*0058*/ 	.byte	0x04, 0x1c
        /*005a*/ 	.short	(.L_17 - .L_16)


	//   ....[0]....
.L_16:
        /*005c*/ 	.word	0x000000c0


	//   ....[1]....
        /*0060*/ 	.word	0x00000a90


	//----- nvinfo : EIATTR_CBANK_PARAM_SIZE
	.align		4
.L_17:
        /*0064*/ 	.byte	0x03, 0x19
        /*0066*/ 	.short	0x001c


	//----- nvinfo : EIATTR_PARAM_CBANK
	.align		4
        /*0068*/ 	.byte	0x04, 0x0a
        /*006a*/ 	.short	(.L_19 - .L_18)
	.align		4
.L_18:
        /*006c*/ 	.word	index@(.nv.constant0._Z12matmul_naivePKfS0_Pfi)
        /*0070*/ 	.short	0x0380
        /*0072*/ 	.short	0x001c


	//----- nvinfo : EIATTR_SW_WAR
	.align		4
.L_19:
        /*0074*/ 	.byte	0x04, 0x36
        /*0076*/ 	.short	(.L_21 - .L_20)
.L_20:
        /*0078*/ 	.word	0x00000008
.L_21:


//--------------------- .nv.callgraph             --------------------------
	.section	.nv.callgraph,"",@"SHT_CUDA_CALLGRAPH"
	.align	4
	.sectionentsize	8
	.align		4
        /*0000*/ 	.word	0x00000000
	.align		4
        /*0004*/ 	.word	0xffffffff
	.align		4
        /*0008*/ 	.word	0x00000000
	.align		4
        /*000c*/ 	.word	0xfffffffe
	.align		4
        /*0010*/ 	.word	0x00000000
	.align		4
        /*0014*/ 	.word	0xfffffffd
	.align		4
        /*0018*/ 	.word	0x00000000
	.align		4
        /*001c*/ 	.word	0xfffffffc


//--------------------- .text._Z12matmul_naivePKfS0_Pfi --------------------------
	.section	.text._Z12matmul_naivePKfS0_Pfi,"ax",@progbits
	.align	128
        .global         _Z12matmul_naivePKfS0_Pfi
        .type           _Z12matmul_naivePKfS0_Pfi,@function
        .size           _Z12matmul_naivePKfS0_Pfi,(.L_x_5 - _Z12matmul_naivePKfS0_Pfi)
        .other          _Z12matmul_naivePKfS0_Pfi,@"STO_CUDA_ENTRY STV_DEFAULT"
_Z12matmul_naivePKfS0_Pfi:
.text._Z12matmul_naivePKfS0_Pfi:
[----:B------:R-:W-:Y:S01]  /*0000*/  LDC R1, c[0x0][0x37c] ;  /* 0x0000df00ff017b82 */ /* 0x000fe20000000800 */
[----:B------:R-:W0:Y:S07]  /*0010*/  S2R R0, SR_TID.Y ;  /* 0x0000000000007919 */ /* 0x000e2e0000002200 */
[----:B------:R-:W0:Y:S01]  /*0020*/  S2UR UR4, SR_CTAID.Y ;  /* 0x00000000000479c3 */ /* 0x000e220000002600 */
[----:B------:R-:W1:Y:S01]  /*0030*/  LDCU UR20, c[0x0][0x398] ;  /* 0x00007300ff1477ac */ /* 0x000e620008000800 */
[----:B------:R-:W2:Y:S06]  /*0040*/  S2R R3, SR_TID.X ;  /* 0x0000000000037919 */ /* 0x000eac0000002100 */
[----:B------:R-:W0:Y:S08]  /*0050*/  LDC R13, c[0x0][0x364] ;  /* 0x0000d900ff0d7b82 */ /* 0x000e300000000800 */
[----:B------:R-:W2:Y:S08]  /*0060*/  S2UR UR5, SR_CTAID.X ;  /* 0x00000000000579c3 */ /* 0x000eb00000002500 */
[----:B------:R-:W2:Y:S01]  /*0070*/  LDC R2, c[0x0][0x360] ;  /* 0x0000d800ff027b82 */ /* 0x000ea20000000800 */
[----:B0-----:R-:W-:-:S02]  /*0080*/  IMAD R13, R13, UR4, R0 ;  /* 0x000000040d0d7c24 */ /* 0x001fc4000f8e0200 */
[----:B--2---:R-:W-:-:S05]  /*0090*/  IMAD R0, R2, UR5, R3 ;  /* 0x0000000502007c24 */ /* 0x004fca000f8e0203 */
[----:B------:R-:W-:-:S04]  /*00a0*/  VIMNMX R2, PT, PT, R13, R0, !PT ;  /* 0x000000000d027248 */ /* 0x000fc80007fe0100 */
[----:B-1----:R-:W-:-:S13]  /*00b0*/  ISETP.GE.AND P0, PT, R2, UR20, PT ;  /* 0x0000001402007c0c */ /* 0x002fda000bf06270 */
[----:B------:R-:W-:Y:S05]  /*00c0*/  @P0 EXIT ;  /* 0x000000000000094d */ /* 0x000fea0003800000 */
[----:B------:R-:W-:Y:S01]  /*00d0*/  UISETP.GE.U32.AND UP0, UPT, UR20, 0x8, UPT ;  /* 0x000000081400788c */ /* 0x000fe2000bf06070 */
[----:B------:R-:W-:Y:S02]  /*00e0*/  HFMA2 R12, -RZ, RZ, 0, 0 ;  /* 0x00000000ff0c7431 */ /* 0x000fe400000001ff */
[----:B------:R-:W-:Y:S01]  /*00f0*/  IMAD R13, R13, UR20, RZ ;  /* 0x000000140d0d7c24 */ /* 0x000fe2000f8e02ff */
[----:B------:R-:W-:Y:S01]  /*0100*/  UMOV UR4, URZ ;  /* 0x000000ff00047c82 */ /* 0x000fe20008000000 */
[----:B------:R-:W0:Y:S04]  /*0110*/  LDCU.64 UR18, c[0x0][0x358] ;  /* 0x00006b00ff1277ac */ /* 0x000e280008000a00 */
[----:B------:R-:W-:Y:S05]  /*0120*/  BRA.U !UP0, `(.L_x_0) ;  /* 0x0000000508047547 */ /* 0x000fea000b800000 */
[----:B------:R-:W1:Y:S01]  /*0130*/  LDCU.128 UR24, c[0x0][0x380] ;  /* 0x00007000ff1877ac */ /* 0x000e620008000c00 */
[----:B------:R-:W-:Y:S02]  /*0140*/  MOV R12, RZ ;  /* 0x000000ff000c7202 */ /* 0x000fe40000000f00 */
[----:B------:R-:W-:Y:S01]  /*0150*/  MOV R14, R0 ;  /* 0x00000000000e7202 */ /* 0x000fe20000000f00 */
[----:B------:R-:W-:-:S04]  /*0160*/  ULOP3.LUT UR4, UR20, 0x7ffffff8, URZ, 0xc0, !UPT ;  /* 0x7ffffff814047892 */ /* 0x000fc8000f8ec0ff */
[----:B------:R-:W-:Y:S01]  /*0170*/  UIADD3 UR5, UPT, UPT, -UR4, URZ, URZ ;  /* 0x000000ff04057290 */ /* 0x000fe2000fffe1ff */
[----:B-1----:R-:W-:Y:S01]  /*0180*/  MOV R2, UR24 ;  /* 0x0000001800027c02 */ /* 0x002fe20008000f00 */
[----:B------:R-:W-:Y:S01]  /*0190*/  UIMAD.WIDE UR6, UR20, 0x8, UR26 ;  /* 0x00000008140678a5 */ /* 0x000fe2000f8e021a */
[----:B------:R-:W-:Y:S01]  /*01a0*/  MOV R3, UR25 ;  /* 0x0000001900037c02 */ /* 0x000fe20008000f00 */
[----:B------:R-:W-:Y:S02]  /*01b0*/  UIMAD.WIDE UR8, UR20, 0xc, UR26 ;  /* 0x0000000c140878a5 */ /* 0x000fe4000f8e021a */
[----:B------:R-:W-:Y:S01]  /*01c0*/  UIMAD.WIDE UR10, UR20, 0x10, UR26 ;  /* 0x00000010140a78a5 */ /* 0x000fe2000f8e021a */
[----:B------:R-:W-:Y:S01]  /*01d0*/  IMAD.WIDE.U32 R2, R13, 0x4, R2 ;  /* 0x000000040d027825 */ /* 0x000fe200078e0002 */
[----:B------:R-:W-:Y:S02]  /*01e0*/  UIMAD.WIDE UR12, UR20, 0x14, UR26 ;  /* 0x00000014140c78a5 */ /* 0x000fe4000f8e021a */
[----:B------:R-:W-:Y:S01]  /*01f0*/  UIMAD.WIDE UR14, UR20, 0x18, UR26 ;  /* 0x00000018140e78a5 */ /* 0x000fe2000f8e021a */
[----:B------:R-:W-:Y:S01]  /*0200*/  IADD3 R2, P0, PT, R2, 0x10, RZ ;  /* 0x0000001002027810 */ /* 0x000fe20007f1e0ff */
[----:B------:R-:W-:-:S03]  /*0210*/  UIMAD.WIDE UR16, UR20, 0x1c, UR26 ;  /* 0x0000001c141078a5 */ /* 0x000fc6000f8e021a */
[----:B------:R-:W-:-:S09]  /*0220*/  IADD3.X R3, PT, PT, RZ, R3, RZ, P0, !PT ;  /* 0x00000003ff037210 */ /* 0x000fd200007fe4ff */
.L_x_1:
[----:B------:R-:W-:Y:S01]  /*0230*/  UIMAD.WIDE UR22, UR20, 0x4, UR26 ;  /* 0x00000004141678a5 */ /* 0x000fe2000f8e021a */
[----:B------:R-:W-:Y:S02]  /*0240*/  IMAD.MOV.U32 R23, RZ, RZ, 0x4 ;  /* 0x00000004ff177424 */ /* 0x000fe400078e00ff */
[----:B------:R-:W-:Y:S01]  /*0250*/  HFMA2 R11, -RZ, RZ, 0, 2.384185791015625e-07 ;  /* 0x00000004ff0b7431 */ /* 0x000fe200000001ff */
[----:B------:R-:W-:Y:S01]  /*0260*/  MOV R25, 0x4 ;  /* 0x0000000400197802 */ /* 0x000fe20000000f00 */
[----:B0-----:R-:W2:Y:S01]  /*0270*/  LDG.E R21, desc[UR18][R2.64+-0x10] ;  /* 0xfffff01202157981 */ /* 0x001ea2000c1e1900 */
[C---:B------:R-:W-:Y:S01]  /*0280*/  IMAD.WIDE R22, R14.reuse, R23, UR26 ;  /* 0x0000001a0e167e25 */ /* 0x040fe2000f8e0217 */
[----:B------:R-:W-:Y:S02]  /*0290*/  MOV R8, UR22 ;  /* 0x0000001600087c02 */ /* 0x000fe40008000f00 */
[----:B------:R-:W-:Y:S01]  /*02a0*/  MOV R9, UR23 ;  /* 0x0000001700097c02 */ /* 0x000fe20008000f00 */
[----:B------:R-:W3:Y:S02]  /*02b0*/  LDG.E R19, desc[UR18][R2.64+-0xc] ;  /* 0xfffff41202137981 */ /* 0x000ee4000c1e1900 */
[----:B------:R-:W-:-:S02]  /*02c0*/  IMAD.WIDE R8, R14, 0x4, R8 ;  /* 0x000000040e087825 */ /* 0x000fc400078e0208 */
[----:B------:R-:W2:Y:S01]  /*02d0*/  LDG.E R22, desc[UR18][R22.64] ;  /* 0x0000001216167981 */ /* 0x000ea2000c1e1900 */
[----:B------:R-:W-:Y:S01]  /*02e0*/  MOV R5, 0x4 ;  /* 0x0000000400057802 */ /* 0x000fe20000000f00 */
[C---:B------:R-:W-:Y:S02]  /*02f0*/  IMAD.WIDE R24, R14.reuse, R25, UR6 ;  /* 0x000000060e187e25 */ /* 0x040fe4000f8e0219 */
[----:B------:R0:W3:Y:S02]  /*0300*/  LDG.E R20, desc[UR18][R8.64] ;  /* 0x0000001208147981 */ /* 0x0000e4000c1e1900 */
[----:B------:R-:W-:Y:S02]  /*0310*/  IMAD.WIDE R10, R14, R11, UR8 ;  /* 0x000000080e0a7e25 */ /* 0x000fe4000f8e020b */
[----:B------:R-:W4:Y:S04]  /*0320*/  LDG.E R18, desc[UR18][R24.64] ;  /* 0x0000001218127981 */ /* 0x000f28000c1e1900 */
[----:B------:R-:W4:Y:S01]  /*0330*/  LDG.E R17, desc[UR18][R2.64+-0x8] ;  /* 0xfffff81202117981 */ /* 0x000f22000c1e1900 */
[----:B0-----:R-:W-:-:S02]  /*0340*/  HFMA2 R9, -RZ, RZ, 0, 2.384185791015625e-07 ;  /* 0x00000004ff097431 */ /* 0x001fc400000001ff */
[----:B------:R-:W-:Y:S01]  /*0350*/  IMAD.MOV.U32 R7, RZ, RZ, 0x4 ;  /* 0x00000004ff077424 */ /* 0x000fe200078e00ff */
[----:B------:R0:W5:Y:S01]  /*0360*/  LDG.E R16, desc[UR18][R10.64] ;  /* 0x000000120a107981 */ /* 0x000162000c1e1900 */
[----:B------:R-:W-:-:S03]  /*0370*/  IMAD.WIDE R4, R14, R5, UR10 ;  /* 0x0000000a0e047e25 */ /* 0x000fc6000f8e0205 */
[----:B------:R-:W5:Y:S01]  /*0380*/  LDG.E R15, desc[UR18][R2.64+-0x4] ;  /* 0xfffffc12020f7981 */ /* 0x000f62000c1e1900 */
[C---:B------:R-:W-:Y:S01]  /*0390*/  IMAD.WIDE R6, R14.reuse, R7, UR12 ;  /* 0x0000000c0e067e25 */ /* 0x040fe2000f8e0207 */
[----:B------:R-:W-:Y:S02]  /*03a0*/  MOV R27, 0x4 ;  /* 0x00000004001b7802 */ /* 0x000fe40000000f00 */
[----:B------:R1:W5:Y:S01]  /*03b0*/  LDG.E R4, desc[UR18][R4.64] ;  /* 0x0000001204047981 */ /* 0x000362000c1e1900 */
[----:B------:R-:W-:-:S03]  /*03c0*/  IMAD.WIDE R8, R14, R9, UR14 ;  /* 0x0000000e0e087e25 */ /* 0x000fc6000f8e0209 */
[----:B------:R-:W5:Y:S01]  /*03d0*/  LDG.E R23, desc[UR18][R2.64] ;  /* 0x0000001202177981 */ /* 0x000f62000c1e1900 */
[----:B0-----:R-:W-:-:S03]  /*03e0*/  IMAD.WIDE R10, R14, R27, UR16 ;  /* 0x000000100e0a7e25 */ /* 0x001fc6000f8e021b */
[----:B------:R-:W5:Y:S04]  /*03f0*/  LDG.E R7, desc[UR18][R6.64] ;  /* 0x0000001206077981 */ /* 0x000f68000c1e1900 */
[----:B------:R-:W5:Y:S04]  /*0400*/  LDG.E R24, desc[UR18][R2.64+0x4] ;  /* 0x0000041202187981 */ /* 0x000f68000c1e1900 */
[----:B------:R-:W5:Y:S04]  /*0410*/  LDG.E R8, desc[UR18][R8.64] ;  /* 0x0000001208087981 */ /* 0x000f68000c1e1900 */
[----:B------:R-:W5:Y:S04]  /*0420*/  LDG.E R25, desc[UR18][R2.64+0x8] ;  /* 0x0000081202197981 */ /* 0x000f68000c1e1900 */
[----:B------:R-:W5:Y:S04]  /*0430*/  LDG.E R10, desc[UR18][R10.64] ;  /* 0x000000120a0a7981 */ /* 0x000f68000c1e1900 */
[----:B------:R0:W5:Y:S01]  /*0440*/  LDG.E R27, desc[UR18][R2.64+0xc] ;  /* 0x00000c12021b7981 */ /* 0x000162000c1e1900 */
[----:B------:R-:W-:-:S04]  /*0450*/  UIADD3 UR5, UPT, UPT, UR5, 0x8, URZ ;  /* 0x0000000805057890 */ /* 0x000fc8000fffe0ff */
[----:B------:R-:W-:Y:S01]  /*0460*/  UISETP.NE.AND UP0, UPT, UR5, URZ, UPT ;  /* 0x000000ff0500728c */ /* 0x000fe2000bf05270 */
[----:B-1----:R-:W-:Y:S02]  /*0470*/  MOV R5, UR20 ;  /* 0x0000001400057c02 */ /* 0x002fe40008000f00 */
[----:B0-----:R-:W-:Y:S02]  /*0480*/  IADD3 R2, P0, PT, R2, 0x20, RZ ;  /* 0x0000002002027810 */ /* 0x001fe40007f1e0ff */
[----:B------:R-:W-:Y:S02]  /*0490*/  LEA R14, R5, R14, 0x3 ;  /* 0x0000000e050e7211 */ /* 0x000fe400078e18ff */
[----:B------:R-:W-:Y:S01]  /*04a0*/  IADD3.X R3, PT, PT, RZ, R3, RZ, P0, !PT ;  /* 0x00000003ff037210 */ /* 0x000fe200007fe4ff */
[----:B--2---:R-:W-:-:S04]  /*04b0*/  FFMA R22, R21, R22, R12 ;  /* 0x0000001615167223 */ /* 0x004fc8000000000c */
[----:B---3--:R-:W-:-:S04]  /*04c0*/  FFMA R20, R19, R20, R22 ;  /* 0x0000001413147223 */ /* 0x008fc80000000016 */
[----:B----4-:R-:W-:-:S04]  /*04d0*/  FFMA R18, R17, R18, R20 ;  /* 0x0000001211127223 */ /* 0x010fc80000000014 */
[----:B-----5:R-:W-:-:S04]  /*04e0*/  FFMA R16, R15, R16, R18 ;  /* 0x000000100f107223 */ /* 0x020fc80000000012 */
[----:B------:R-:W-:-:S04]  /*04f0*/  FFMA R23, R23, R4, R16 ;  /* 0x0000000417177223 */ /* 0x000fc80000000010 */
[----:B------:R-:W-:-:S04]  /*0500*/  FFMA R24, R24, R7, R23 ;  /* 0x0000000718187223 */ /* 0x000fc80000000017 */
[----:B------:R-:W-:-:S04]  /*0510*/  FFMA R8, R25, R8, R24 ;  /* 0x0000000819087223 */ /* 0x000fc80000000018 */
[----:B------:R-:W-:Y:S01]  /*0520*/  FFMA R12, R27, R10, R8 ;  /* 0x0000000a1b0c7223 */ /* 0x000fe20000000008 */
[----:B------:R-:W-:Y:S06]  /*0530*/  BRA.U UP0, `(.L_x_1) ;  /* 0xfffffffd003c7547 */ /* 0x000fec000b83ffff */
.L_x_0:
[----:B------:R-:W-:-:S04]  /*0540*/  ULOP3.LUT UR6, UR20, 0x7, URZ, 0xc0, !UPT ;  /* 0x0000000714067892 */ /* 0x000fc8000f8ec0ff */
[----:B------:R-:W-:-:S09]  /*0550*/  UISETP.NE.AND UP0, UPT, UR6, URZ, UPT ;  /* 0x000000ff0600728c */ /* 0x000fd2000bf05270 */
[----:B------:R-:W-:Y:S05]  /*0560*/  BRA.U !UP0, `(.L_x_2) ;  /* 0x0000000508387547 */ /* 0x000fea000b800000 */
[----:B------:R-:W-:Y:S02]  /*0570*/  UISETP.GE.U32.AND UP0, UPT, UR6, 0x4, UPT ;  /* 0x000000040600788c */ /* 0x000fe4000bf06070 */
[----:B------:R-:W-:-:S04]  /*0580*/  ULOP3.LUT UR5, UR20, 0x3, URZ, 0xc0, !UPT ;  /* 0x0000000314057892 */ /* 0x000fc8000f8ec0ff */
[----:B------:R-:W-:-:S03]  /*0590*/  UISETP.NE.AND UP1, UPT, UR5, URZ, UPT ;  /* 0x000000ff0500728c */ /* 0x000fc6000bf25270 */
[----:B------:R-:W-:Y:S08]  /*05a0*/  BRA.U !UP0, `(.L_x_3) ;  /* 0x00000001087c7547 */ /* 0x000ff0000b800000 */
[----:B------:R-:W1:Y:S01]  /*05b0*/  LDC.64 R6, c[0x0][0x388] ;  /* 0x0000e200ff067b82 */ /* 0x000e620000000a00 */
[----:B------:R-:W2:Y:S01]  /*05c0*/  LDCU.64 UR6, c[0x0][0x380] ;  /* 0x00007000ff0677ac */ /* 0x000ea20008000a00 */
[----:B------:R-:W-:Y:S01]  /*05d0*/  IMAD.U32 R9, RZ, RZ, UR4 ;  /* 0x00000004ff097e24 */ /* 0x000fe2000f8e00ff */
[C---:B------:R-:W-:Y:S02]  /*05e0*/  IADD3 R3, PT, PT, R13.reuse, UR4, RZ ;  /* 0x000000040d037c10 */ /* 0x040fe4000fffe0ff */
[----:B------:R-:W-:Y:S01]  /*05f0*/  IADD3 R10, P0, PT, R13, UR4, RZ ;  /* 0x000000040d0a7c10 */ /* 0x000fe2000ff1e0ff */
[----:B------:R-:W-:Y:S01]  /*0600*/  IMAD R9, R9, UR20, R0 ;  /* 0x0000001409097c24 */ /* 0x000fe2000f8e0200 */
[----:B------:R-:W-:Y:S01]  /*0610*/  MOV R11, UR20 ;  /* 0x00000014000b7c02 */ /* 0x000fe20008000f00 */
[----:B------:R-:W3:Y:S01]  /*0620*/  LDC.64 R4, c[0x0][0x380] ;  /* 0x0000e000ff047b82 */ /* 0x000ee20000000a00 */
[----:B------:R-:W-:Y:S01]  /*0630*/  MOV R15, UR20 ;  /* 0x00000014000f7c02 */ /* 0x000fe20008000f00 */
[----:B-1----:R-:W-:Y:S01]  /*0640*/  IMAD.WIDE R6, R9, 0x4, R6 ;  /* 0x0000000409067825 */ /* 0x002fe200078e0206 */
[----:B------:R-:W-:-:S05]  /*0650*/  MOV R9, UR20 ;  /* 0x0000001400097c02 */ /* 0x000fca0008000f00 */
[----:B------:R-:W-:Y:S02]  /*0660*/  IMAD.WIDE R8, R9, 0x4, R6 ;  /* 0x0000000409087825 */ /* 0x000fe400078e0206 */
[----:B0-----:R-:W4:Y:S02]  /*0670*/  LDG.E R6, desc[UR18][R6.64] ;  /* 0x0000001206067981 */ /* 0x001f24000c1e1900 */
[----:B---3--:R-:W-:Y:S01]  /*0680*/  IMAD.WIDE.U32 R4, R3, 0x4, R4 ;  /* 0x0000000403047825 */ /* 0x008fe200078e0004 */
[----:B------:R-:W-:Y:S01]  /*0690*/  IADD3.X R3, PT, PT, RZ, RZ, RZ, P0, !PT ;  /* 0x000000ffff037210 */ /* 0x000fe200007fe4ff */
[----:B------:R-:W3:Y:S01]  /*06a0*/  LDG.E R17, desc[UR18][R8.64] ;  /* 0x0000001208117981 */ /* 0x000ee2000c1e1900 */
[----:B--2---:R-:W-:-:S03]  /*06b0*/  LEA R2, P0, R10, UR6, 0x2 ;  /* 0x000000060a027c11 */ /* 0x004fc6000f8010ff */
[----:B------:R-:W4:Y:S01]  /*06c0*/  LDG.E R5, desc[UR18][R4.64] ;  /* 0x0000001204057981 */ /* 0x000f22000c1e1900 */
[----:B------:R-:W-:Y:S01]  /*06d0*/  LEA.HI.X R3, R10, UR7, R3, 0x2, P0 ;  /* 0x000000070a037c11 */ /* 0x000fe200080f1403 */
[----:B------:R-:W-:-:S04]  /*06e0*/  IMAD.WIDE R10, R11, 0x4, R8 ;  /* 0x000000040b0a7825 */ /* 0x000fc800078e0208 */
[----:B------:R-:W3:Y:S01]  /*06f0*/  LDG.E R16, desc[UR18][R2.64+0x4] ;  /* 0x0000041202107981 */ /* 0x000ee2000c1e1900 */
[----:B------:R-:W-:-:S03]  /*0700*/  IMAD.WIDE R14, R15, 0x4, R10 ;  /* 0x000000040f0e7825 */ /* 0x000fc600078e020a */
[----:B------:R-:W2:Y:S04]  /*0710*/  LDG.E R19, desc[UR18][R10.64] ;  /* 0x000000120a137981 */ /* 0x000ea8000c1e1900 */
[----:B------:R-:W2:Y:S04]  /*0720*/  LDG.E R18, desc[UR18][R2.64+0x8] ;  /* 0x0000081202127981 */ /* 0x000ea8000c1e1900 */
[----:B------:R-:W5:Y:S04]  /*0730*/  LDG.E R20, desc[UR18][R2.64+0xc] ;  /* 0x00000c1202147981 */ /* 0x000f68000c1e1900 */
[----:B------:R-:W5:Y:S01]  /*0740*/  LDG.E R14, desc[UR18][R14.64] ;  /* 0x000000120e0e7981 */ /* 0x000f62000c1e1900 */
[----:B------:R-:W-:Y:S01]  /*0750*/  UIADD3 UR4, UPT, UPT, UR4, 0x4, URZ ;  /* 0x0000000404047890 */ /* 0x000fe2000fffe0ff */
[----:B----4-:R-:W-:-:S04]  /*0760*/  FFMA R5, R5, R6, R12 ;  /* 0x0000000605057223 */ /* 0x010fc8000000000c */
[----:B---3--:R-:W-:-:S04]  /*0770*/  FFMA R5, R16, R17, R5 ;  /* 0x0000001110057223 */ /* 0x008fc80000000005 */
[----:B--2---:R-:W-:-:S04]  /*0780*/  FFMA R5, R18, R19, R5 ;  /* 0x0000001312057223 */ /* 0x004fc80000000005 */
[----:B-----5:R-:W-:-:S07]  /*0790*/  FFMA R12, R20, R14, R5 ;  /* 0x0000000e140c7223 */ /* 0x020fce0000000005 */
.L_x_3:
[----:B------:R-:W-:Y:S05]  /*07a0*/  BRA.U !UP1, `(.L_x_2) ;  /* 0x0000000109a87547 */ /* 0x000fea000b800000 */
[----:B------:R-:W-:Y:S01]  /*07b0*/  UISETP.NE.AND UP0, UPT, UR5, 0x1, UPT ;  /* 0x000000010500788c */ /* 0x000fe2000bf05270 */
[----:B------:R-:W-:Y:S01]  /*07c0*/  MOV R7, UR4 ;  /* 0x0000000400077c02 */ /* 0x000fe20008000f00 */
[----:B------:R-:W-:Y:S02]  /*07d0*/  ULOP3.LUT UR5, UR20, 0x1, URZ, 0xc0, !UPT ;  /* 0x0000000114057892 */ /* 0x000fe4000f8ec0ff */
[----:B------:R-:W-:Y:S02]  /*07e0*/  MOV R15, UR20 ;  /* 0x00000014000f7c02 */ /* 0x000fe40008000f00 */
[----:B------:R-:W-:Y:S01]  /*07f0*/  UISETP.NE.U32.AND UP1, UPT, UR5, 0x1, UPT ;  /* 0x000000010500788c */ /* 0x000fe2000bf25070 */
[----:B------:R-:W-:-:S04]  /*0800*/  PLOP3.LUT P1, PT, PT, PT, UP0, 0x80, 0x8 ;  /* 0x000000000008781c */ /* 0x000fc80003f2f008 */
[----:B------:R-:W1:Y:S01]  /*0810*/  @UP0 LDCU.128 UR8, c[0x0][0x380] ;  /* 0x00007000ff0807ac */ /* 0x000e620008000c00 */
[----:B------:R-:W-:Y:S01]  /*0820*/  PLOP3.LUT P0, PT, PT, PT, UP1, 0x80, 0x8 ;  /* 0x000000000008781c */ /* 0x000fe20003f0f018 */
[----:B------:R-:W2:Y:S04]  /*0830*/  @UP0 LDCU.64 UR6, c[0x0][0x380] ;  /* 0x00007000ff0607ac */ /* 0x000ea80008000a00 */
[----:B------:R-:W3:Y:S03]  /*0840*/  @!UP1 LDCU.128 UR12, c[0x0][0x380] ;  /* 0x00007000ff0c97ac */ /* 0x000ee60008000c00 */
[C---:B------:R-:W-:Y:S02]  /*0850*/  @P1 IADD3 R3, PT, PT, R13.reuse, UR4, RZ ;  /* 0x000000040d031c10 */ /* 0x040fe4000fffe0ff */
[----:B------:R-:W-:Y:S01]  /*0860*/  @P1 IADD3 R6, P2, PT, R13, UR4, RZ ;  /* 0x000000040d061c10 */ /* 0x000fe2000ff5e0ff */
[----:B------:R-:W-:Y:S01]  /*0870*/  @UP0 UIADD3 UR4, UPT, UPT, UR4, 0x2, URZ ;  /* 0x0000000204040890 */ /* 0x000fe2000fffe0ff */
[----:B-1----:R-:W-:Y:S01]  /*0880*/  MOV R11, UR9 ;  /* 0x00000009000b7c02 */ /* 0x002fe20008000f00 */
[----:B------:R-:W-:Y:S01]  /*0890*/  IMAD.U32 R10, RZ, RZ, UR8 ;  /* 0x00000008ff0a7e24 */ /* 0x000fe2000f8e00ff */
[----:B------:R-:W-:-:S02]  /*08a0*/  MOV R4, UR10 ;  /* 0x0000000a00047c02 */ /* 0x000fc40008000f00 */
[----:B------:R-:W-:Y:S01]  /*08b0*/  MOV R5, UR11 ;  /* 0x0000000b00057c02 */ /* 0x000fe20008000f00 */
[----:B------:R-:W-:-:S04]  /*08c0*/  @P1 IMAD.WIDE.U32 R10, R3, 0x4, R10 ;  /* 0x00000004030a1825 */ /* 0x000fc800078e000a */
[----:B------:R-:W-:Y:S01]  /*08d0*/  @P1 IMAD R3, R7, UR20, R0 ;  /* 0x0000001407031c24 */ /* 0x000fe2000f8e0200 */
[----:B------:R-:W-:Y:S01]  /*08e0*/  @P1 IADD3.X R7, PT, PT, RZ, RZ, RZ, P2, !PT ;  /* 0x000000ffff071210 */ /* 0x000fe200017fe4ff */
[----:B------:R-:W-:Y:S01]  /*08f0*/  IMAD.U32 R19, RZ, RZ, UR4 ;  /* 0x00000004ff137e24 */ /* 0x000fe2000f8e00ff */
[C---:B--2---:R-:W-:Y:S01]  /*0900*/  @P1 LEA R2, P2, R6.reuse, UR6, 0x2 ;  /* 0x0000000606021c11 */ /* 0x044fe2000f8410ff */
[----:B------:R-:W-:Y:S01]  /*0910*/  @P1 IMAD.WIDE R4, R3, 0x4, R4 ;  /* 0x0000000403041825 */ /* 0x000fe200078e0204 */
[----:B------:R-:W-:Y:S01]  /*0920*/  @!P0 IADD3 R17, PT, PT, R13, UR4, RZ ;  /* 0x000000040d118c10 */ /* 0x000fe2000fffe0ff */
[----:B0-----:R-:W2:Y:S01]  /*0930*/  @P1 LDG.E R11, desc[UR18][R10.64] ;  /* 0x000000120a0b1981 */ /* 0x001ea2000c1e1900 */
[----:B------:R-:W-:Y:S01]  /*0940*/  @P1 LEA.HI.X R3, R6, UR7, R7, 0x2, P2 ;  /* 0x0000000706031c11 */ /* 0x000fe200090f1407 */
[----:B------:R-:W-:Y:S01]  /*0950*/  @!P0 IMAD R19, R19, UR20, R0 ;  /* 0x0000001413138c24 */ /* 0x000fe2000f8e0200 */
[----:B---3--:R-:W-:Y:S01]  /*0960*/  MOV R6, UR12 ;  /* 0x0000000c00067c02 */ /* 0x008fe20008000f00 */
[----:B------:R-:W-:Y:S01]  /*0970*/  @P1 IMAD.WIDE R14, R15, 0x4, R4 ;  /* 0x000000040f0e1825 */ /* 0x000fe200078e0204 */
[----:B------:R-:W-:Y:S01]  /*0980*/  MOV R7, UR13 ;  /* 0x0000000d00077c02 */ /* 0x000fe20008000f00 */
[----:B------:R-:W2:Y:S01]  /*0990*/  @P1 LDG.E R4, desc[UR18][R4.64] ;  /* 0x0000001204041981 */ /* 0x000ea2000c1e1900 */
[----:B------:R-:W-:-:S02]  /*09a0*/  MOV R8, UR14 ;  /* 0x0000000e00087c02 */ /* 0x000fc40008000f00 */
[----:B------:R-:W-:Y:S01]  /*09b0*/  MOV R9, UR15 ;  /* 0x0000000f00097c02 */ /* 0x000fe20008000f00 */
[----:B------:R-:W-:Y:S01]  /*09c0*/  @!P0 IMAD.WIDE.U32 R6, R17, 0x4, R6 ;  /* 0x0000000411068825 */ /* 0x000fe200078e0006 */
[----:B------:R-:W3:Y:S03]  /*09d0*/  @P1 LDG.E R14, desc[UR18][R14.64] ;  /* 0x000000120e0e1981 */ /* 0x000ee6000c1e1900 */
[----:B------:R-:W-:Y:S01]  /*09e0*/  @!P0 IMAD.WIDE R8, R19, 0x4, R8 ;  /* 0x0000000413088825 */ /* 0x000fe200078e0208 */
[----:B------:R-:W3:Y:S04]  /*09f0*/  @P1 LDG.E R2, desc[UR18][R2.64+0x4] ;  /* 0x0000041202021981 */ /* 0x000ee8000c1e1900 */
[----:B------:R-:W4:Y:S04]  /*0a00*/  @!P0 LDG.E R7, desc[UR18][R6.64] ;  /* 0x0000001206078981 */ /* 0x000f28000c1e1900 */
[----:B------:R-:W4:Y:S01]  /*0a10*/  @!P0 LDG.E R8, desc[UR18][R8.64] ;  /* 0x0000001208088981 */ /* 0x000f22000c1e1900 */
[----:B--2---:R-:W-:-:S04]  /*0a20*/  @P1 FFMA R11, R11, R4, R12 ;  /* 0x000000040b0b1223 */ /* 0x004fc8000000000c */
[----:B---3--:R-:W-:-:S04]  /*0a30*/  @P1 FFMA R12, R2, R14, R11 ;  /* 0x0000000e020c1223 */ /* 0x008fc8000000000b */
[----:B----4-:R-:W-:-:S07]  /*0a40*/  @!P0 FFMA R12, R7, R8, R12 ;  /* 0x00000008070c8223 */ /* 0x010fce000000000c */
.L_x_2:
[----:B------:R-:W1:Y:S01]  /*0a50*/  LDC.64 R2, c[0x0][0x390] ;  /* 0x0000e400ff027b82 */ /* 0x000e620000000a00 */
[----:B------:R-:W-:-:S05]  /*0a60*/  IADD3 R13, PT, PT, R0, R13, RZ ;  /* 0x0000000d000d7210 */ /* 0x000fca0007ffe0ff */
[----:B-1----:R-:W-:-:S05]  /*0a70*/  IMAD.WIDE R2, R13, 0x4, R2 ;  /* 0x000000040d027825 */ /* 0x002fca00078e0202 */
[----:B0-----:R-:W-:Y:S01]  /*0a80*/  STG.E desc[UR18][R2.64], R12 ;  /* 0x0000000c02007986 */ /* 0x001fe2000c101912 */
[----:B------:R-:W-:Y:S05]  /*0a90*/  EXIT ;  /* 0x000000000000794d */ /* 0x000fea0003800000 */
.L_x_4:
[----:B------:R-:W-:-:S00]  /*0aa0*/  BRA `(.L_x_4) ;  /* 0xfffffffc00fc7947 */ /* 0x000fc0000383ffff */
[----:B------:R-:W-:-:S00]  /*0ab0*/  NOP ;  /* 0x0000000000007918 */ /* 0x000fc00000000000 */
        /* <DEDUP_REMOVED lines=12> */
.L_x_5:


//--------------------- .nv.shared.reserved.0     --------------------------
	.section	.nv.shared.reserved.0,"aw",@nobits
	.weak		__nv_reservedSMEM_offset_0_alias
	.size		__nv_reservedSMEM_offset_0_alias, 0, 64
	.other		__nv_reservedSMEM_offset_0_alias,@"STO_CUDA_RESERVED_SHARED STV_DEFAULT"
__nv_reservedSMEM_offset_0_alias:
	.zero		0
	.zero		64


//--------------------- .nv.constant0._Z12matmul_naivePKfS0_Pfi --------------------------
	.section	.nv.constant0._Z12matmul_naivePKfS0_Pfi,"a",@progbits
	.sectionflags	@""
	.align	4
.nv.constant0._Z12matmul_naivePKfS0_Pfi:
	.zero		924


//--------------------- SYMBOLS --------------------------

	.type		.nv.reservedSmem.offset0,@object
	.size		.nv.reservedSmem.offset0,0x4
